//
// Generated by NVIDIA NVVM Compiler
//
// Compiler Build ID: CL-36424714
// Cuda compilation tools, release 13.0, V13.0.88
// Based on NVVM 20.0.0
//

.version 9.0
.target sm_100
.address_size 64

	// .globl	_Z15ShellSortKernelPii

.visible .entry _Z15ShellSortKernelPii(
	.param .u64 .ptr .align 1 _Z15ShellSortKernelPii_param_0,
	.param .u32 _Z15ShellSortKernelPii_param_1
)
{
	.reg .pred 	%p<7>;
	.reg .b32 	%r<17>;
	.reg .b64 	%rd<7>;

	ld.param.u64 	%rd4, [_Z15ShellSortKernelPii_param_0];
	ld.param.u32 	%r12, [_Z15ShellSortKernelPii_param_1];
	setp.lt.s32 	%p1, %r12, 2;
	@%p1 bra 	$L__BB0_9;
	cvta.to.global.u64 	%rd1, %rd4;
	mov.u32 	%r13, %r12;
	bra.uni 	$L__BB0_3;
$L__BB0_2:
	setp.lt.u32 	%p6, %r1, 4;
	@%p6 bra 	$L__BB0_9;
$L__BB0_3:
	mov.u32 	%r1, %r13;
	shr.u32 	%r13, %r1, 1;
	setp.ge.s32 	%p2, %r13, %r12;
	@%p2 bra 	$L__BB0_2;
	mov.u32 	%r14, %r13;
$L__BB0_5:
	sub.s32 	%r16, %r14, %r13;
	mov.u32 	%r15, %r14;
$L__BB0_6:
	mul.wide.u32 	%rd5, %r16, 4;
	add.s64 	%rd2, %rd1, %rd5;
	ld.global.u32 	%r7, [%rd2];
	mul.wide.s32 	%rd6, %r15, 4;
	add.s64 	%rd3, %rd1, %rd6;
	ld.global.u32 	%r8, [%rd3];
	setp.le.s32 	%p3, %r7, %r8;
	@%p3 bra 	$L__BB0_8;
	st.global.u32 	[%rd2], %r8;
	st.global.u32 	[%rd3], %r7;
	sub.s32 	%r16, %r16, %r13;
	sub.s32 	%r15, %r15, %r13;
	setp.gt.s32 	%p4, %r16, -1;
	@%p4 bra 	$L__BB0_6;
$L__BB0_8:
	add.s32 	%r14, %r14, 1;
	setp.eq.s32 	%p5, %r14, %r12;
	@%p5 bra 	$L__BB0_2;
	bra.uni 	$L__BB0_5;
$L__BB0_9:
	ret;

}


// ===== COMPILED SASS (sm_100) =====

	.target	sm_100

	.elftype	@"ET_EXEC"


//--------------------- .note.nv.tkinfo           --------------------------
	.section	.note.nv.tkinfo,"",@"SHT_NOTE"
	.sectionflags	@"SHF_NOTE_NV_TKINFO"
	.tkinfo
        /*0018*/ 	.word	0x00000002
        /*0030*/ 	.string	""
        /*0030*/ 	.string	"ptxas"
        /*0030*/ 	.string	"Cuda compilation tools, release 13.0, V13.0.88"
        /*0030*/ 	.string	"Build cuda_13.0.r13.0/compiler.36424714_0"
        /*0030*/ 	.string	"-arch sm_100 -m 64 "



//--------------------- .note.nv.cuinfo           --------------------------
	.section	.note.nv.cuinfo,"",@"SHT_NOTE"
	.sectionflags	@"SHF_NOTE_NV_CUINFO"
        /*0018*/ 	.short	0x0002
        /*001a*/ 	.short	0x0064
        /*001c*/ 	.short	0x0082
	.zero		2


//--------------------- .nv.info                  --------------------------
	.section	.nv.info,"",@"SHT_CUDA_INFO"
	.align	4


	//----- nvinfo : EIATTR_REGCOUNT
	.align		4
        /*0000*/ 	.byte	0x04, 0x2f
        /*0002*/ 	.short	(.L_1 - .L_0)
	.align		4
.L_0:
        /*0004*/ 	.word	index@(_Z15ShellSortKernelPii)
        /*0008*/ 	.word	0x00000010


	//----- nvinfo : EIATTR_FRAME_SIZE
	.align		4
.L_1:
        /*000c*/ 	.byte	0x04, 0x11
        /*000e*/ 	.short	(.L_3 - .L_2)
	.align		4
.L_2:
        /*0010*/ 	.word	index@(_Z15ShellSortKernelPii)
        /*0014*/ 	.word	0x00000000


	//----- nvinfo : EIATTR_MIN_STACK_SIZE
	.align		4
.L_3:
        /*0018*/ 	.byte	0x04, 0x12
        /*001a*/ 	.short	(.L_5 - .L_4)
	.align		4
.L_4:
        /*001c*/ 	.word	index@(_Z15ShellSortKernelPii)
        /*0020*/ 	.word	0x00000000
.L_5:


//--------------------- .nv.compat                --------------------------
	.section	.nv.compat,"",@"SHT_CUDA_COMPAT_INFO"
	.align	4
        /*0000*/ 	.byte	0x02, 0x09, 0x00, 0x00, 0x02, 0x02, 0x01, 0x00, 0x02, 0x05, 0x05, 0x00, 0x03, 0x07, 0x01, 0x01
        /*0010*/ 	.byte	0x02, 0x03, 0x00, 0x00, 0x02, 0x06, 0x01, 0x00, 0x04, 0x0b, 0x08, 0x00, 0x09, 0x00, 0x00, 0x00
        /*0020*/ 	.byte	0x00, 0x00, 0x00, 0x00


//--------------------- .nv.info._Z15ShellSortKernelPii --------------------------
	.section	.nv.info._Z15ShellSortKernelPii,"",@"SHT_CUDA_INFO"
	.sectionflags	@""
	.align	4


	//----- nvinfo : EIATTR_CUDA_API_VERSION
	.align		4
        /*0000*/ 	.byte	0x04, 0x37
        /*0002*/ 	.short	(.L_7 - .L_6)
.L_6:
        /*0004*/ 	.word	0x00000082


	//----- nvinfo : EIATTR_KPARAM_INFO
	.align		4
.L_7:
        /*0008*/ 	.byte	0x04, 0x17
        /*000a*/ 	.short	(.L_9 - .L_8)
.L_8:
        /*000c*/ 	.word	0x00000000
        /*0010*/ 	.short	0x0001
        /*0012*/ 	.short	0x0008
        /*0014*/ 	.byte	0x00, 0xf0, 0x11, 0x00


	//----- nvinfo : EIATTR_KPARAM_INFO
	.align		4
.L_9:
        /*0018*/ 	.byte	0x04, 0x17
        /*001a*/ 	.short	(.L_11 - .L_10)
.L_10:
        /*001c*/ 	.word	0x00000000
        /*0020*/ 	.short	0x0000
        /*0022*/ 	.short	0x0000
        /*0024*/ 	.byte	0x00, 0xf5, 0x21, 0x00


	//----- nvinfo : EIATTR_SPARSE_MMA_MASK
	.align		4
.L_11:
        /*0028*/ 	.byte	0x03, 0x50
        /*002a*/ 	.short	0x0000


	//----- nvinfo : EIATTR_MAXREG_COUNT
	.align		4
        /*002c*/ 	.byte	0x03, 0x1b
        /*002e*/ 	.short	0x00ff


	//----- nvinfo : EIATTR_MERCURY_ISA_VERSION
	.align		4
        /*0030*/ 	.byte	0x03, 0x5f
        /*0032*/ 	.short	0x0101


	//----- nvinfo : EIATTR_VRC_CTA_INIT_COUNT
	.align		4
        /*0034*/ 	.byte	0x02, 0x4a
	.zero		1
	.zero		1


	//----- nvinfo : EIATTR_EXIT_INSTR_OFFSETS
	.align		4
        /*0038*/ 	.byte	0x04, 0x1c
        /*003a*/ 	.short	(.L_13 - .L_12)


	//   ....[0]....
.L_12:
        /*003c*/ 	.word	0x00000030


	//   ....[1]....
        /*0040*/ 	.word	0x00000220


	//----- nvinfo : EIATTR_CBANK_PARAM_SIZE
	.align		4
.L_13:
        /*0044*/ 	.byte	0x03, 0x19
        /*0046*/ 	.short	0x000c


	//----- nvinfo : EIATTR_PARAM_CBANK
	.align		4
        /*0048*/ 	.byte	0x04, 0x0a
        /*004a*/ 	.short	(.L_15 - .L_14)
	.align		4
.L_14:
        /*004c*/ 	.word	index@(.nv.constant0._Z15ShellSortKernelPii)
        /*0050*/ 	.short	0x0380
        /*0052*/ 	.short	0x000c


	//----- nvinfo : EIATTR_SW_WAR
	.align		4
.L_15:
        /*0054*/ 	.byte	0x04, 0x36
        /*0056*/ 	.short	(.L_17 - .L_16)
.L_16:
        /*0058*/ 	.word	0x00000008
.L_17:


//--------------------- .nv.callgraph             --------------------------
	.section	.nv.callgraph,"",@"SHT_CUDA_CALLGRAPH"
	.align	4
	.sectionentsize	8
	.align		4
        /*0000*/ 	.word	0x00000000
	.align		4
        /*0004*/ 	.word	0xffffffff
	.align		4
        /*0008*/ 	.word	0x00000000
	.align		4
        /*000c*/ 	.word	0xfffffffe
	.align		4
        /*0010*/ 	.word	0x00000000
	.align		4
        /*0014*/ 	.word	0xfffffffd
	.align		4
        /*0018*/ 	.word	0x00000000
	.align		4
        /*001c*/ 	.word	0xfffffffc


//--------------------- .text._Z15ShellSortKernelPii --------------------------
	.section	.text._Z15ShellSortKernelPii,"ax",@progbits
	.align	128
        .global         _Z15ShellSortKernelPii
        .type           _Z15ShellSortKernelPii,@function
        .size           _Z15ShellSortKernelPii,(.L_x_6 - _Z15ShellSortKernelPii)
        .other          _Z15ShellSortKernelPii,@"STO_CUDA_ENTRY STV_DEFAULT"
_Z15ShellSortKernelPii:
.text._Z15ShellSortKernelPii:
[----:B------:R-:W-:Y:S08]  /*0000*/  LDC R1, c[0x0][0x37c] ;  /* 0x0000df00ff017b82 */ /* 0x000ff00000000800 */
[----:B------:R-:W0:Y:S02]  /*0010*/  LDC R0, c[0x0][0x388] ;  /* 0x0000e200ff007b82 */ /* 0x000e240000000800 */
[----:B0-----:R-:W-:-:S13]  /*0020*/  ISETP.GE.AND P0, PT, R0, 0x2, PT ;  /* 0x000000020000780c */ /* 0x001fda0003f06270 */
[----:B------:R-:W-:Y:S05]  /*0030*/  @!P0 EXIT ;  /* 0x000000000000894d */ /* 0x000fea0003800000 */
[----:B------:R-:W0:Y:S01]  /*0040*/  LDCU UR4, c[0x0][0x388] ;  /* 0x00007100ff0477ac */ /* 0x000e220008000800 */
[----:B------:R-:W1:Y:S01]  /*0050*/  LDCU.64 UR8, c[0x0][0x358] ;  /* 0x00006b00ff0877ac */ /* 0x000e620008000a00 */
[----:B------:R-:W-:Y:S01]  /*0060*/  NOP ;  /* 0x0000000000007918 */ /* 0x000fe20000000000 */
.L_x_4:
[----:B------:R-:W2:Y:S01]  /*0070*/  LDCU UR5, c[0x0][0x388] ;  /* 0x00007100ff0577ac */ /* 0x000ea20008000800 */
[----:B0-----:R-:W-:Y:S01]  /*0080*/  IMAD.U32 R8, RZ, RZ, UR4 ;  /* 0x00000004ff087e24 */ /* 0x001fe2000f8e00ff */
[----:B------:R-:W-:-:S04]  /*0090*/  USHF.R.U32.HI UR4, URZ, 0x1, UR4 ;  /* 0x00000001ff047899 */ /* 0x000fc80008011604 */
[----:B--2---:R-:W-:-:S09]  /*00a0*/  UISETP.GE.AND UP0, UPT, UR4, UR5, UPT ;  /* 0x000000050400728c */ /* 0x004fd2000bf06270 */
[----:B------:R-:W-:Y:S05]  /*00b0*/  BRA.U UP0, `(.L_x_0) ;  /* 0x0000000100547547 */ /* 0x000fea000b800000 */
[----:B------:R-:W-:-:S05]  /*00c0*/  UMOV UR5, UR4 ;  /* 0x0000000400057c82 */ /* 0x000fca0008000000 */
.L_x_3:
[----:B------:R-:W0:Y:S01]  /*00d0*/  LDC.64 R2, c[0x0][0x380] ;  /* 0x0000e000ff027b82 */ /* 0x000e220000000a00 */
[----:B------:R-:W2:Y:S01]  /*00e0*/  LDCU UR7, c[0x0][0x388] ;  /* 0x00007100ff0777ac */ /* 0x000ea20008000800 */
[----:B------:R-:W-:Y:S01]  /*00f0*/  MOV R11, UR5 ;  /* 0x00000005000b7c02 */ /* 0x000fe20008000f00 */
[----:B------:R-:W-:Y:S02]  /*0100*/  UIADD3 UR6, UPT, UPT, -UR4, UR5, URZ ;  /* 0x0000000504067290 */ /* 0x000fe4000fffe1ff */
[----:B------:R-:W-:-:S04]  /*0110*/  UIADD3 UR5, UPT, UPT, UR5, 0x1, URZ ;  /* 0x0000000105057890 */ /* 0x000fc8000fffe0ff */
[----:B------:R-:W-:Y:S01]  /*0120*/  IMAD.U32 R9, RZ, RZ, UR6 ;  /* 0x00000006ff097e24 */ /* 0x000fe2000f8e00ff */
[----:B--2---:R-:W-:-:S11]  /*0130*/  UISETP.NE.AND UP0, UPT, UR5, UR7, UPT ;  /* 0x000000070500728c */ /* 0x004fd6000bf05270 */
.L_x_2:
[----:B0-----:R-:W-:-:S04]  /*0140*/  IMAD.WIDE.U32 R4, R9, 0x4, R2 ;  /* 0x0000000409047825 */ /* 0x001fc800078e0002 */
[----:B------:R-:W-:Y:S01]  /*0150*/  IMAD.WIDE R6, R11, 0x4, R2 ;  /* 0x000000040b067825 */ /* 0x000fe200078e0202 */
[----:B-1----:R-:W2:Y:S04]  /*0160*/  LDG.E R13, desc[UR8][R4.64] ;  /* 0x00000008040d7981 */ /* 0x002ea8000c1e1900 */
[----:B------:R-:W2:Y:S02]  /*0170*/  LDG.E R0, desc[UR8][R6.64] ;  /* 0x0000000806007981 */ /* 0x000ea4000c1e1900 */
[----:B--2---:R-:W-:-:S13]  /*0180*/  ISETP.GT.AND P0, PT, R13, R0, PT ;  /* 0x000000000d00720c */ /* 0x004fda0003f04270 */
[----:B------:R-:W-:Y:S05]  /*0190*/  @!P0 BRA `(.L_x_1) ;  /* 0x0000000000188947 */ /* 0x000fea0003800000 */
[----:B------:R-:W-:Y:S01]  /*01a0*/  IADD3 R9, PT, PT, R9, -UR4, RZ ;  /* 0x8000000409097c10 */ /* 0x000fe2000fffe0ff */
[----:B------:R2:W-:Y:S01]  /*01b0*/  STG.E desc[UR8][R4.64], R0 ;  /* 0x0000000004007986 */ /* 0x0005e2000c101908 */
[----:B------:R-:W-:Y:S02]  /*01c0*/  VIADD R11, R11, -UR4 ;  /* 0x800000040b0b7c36 */ /* 0x000fe40008000000 */
[----:B------:R-:W-:Y:S01]  /*01d0*/  ISETP.GT.AND P0, PT, R9, -0x1, PT ;  /* 0xffffffff0900780c */ /* 0x000fe20003f04270 */
[----:B------:R2:W-:-:S12]  /*01e0*/  STG.E desc[UR8][R6.64], R13 ;  /* 0x0000000d06007986 */ /* 0x0005d8000c101908 */
[----:B--2---:R-:W-:Y:S05]  /*01f0*/  @P0 BRA `(.L_x_2) ;  /* 0xfffffffc00d00947 */ /* 0x004fea000383ffff */
.L_x_1:
[----:B------:R-:W-:Y:S05]  /*0200*/  BRA.U UP0, `(.L_x_3) ;  /* 0xfffffffd00b07547 */ /* 0x000fea000b83ffff */
.L_x_0:
[----:B------:R-:W-:-:S13]  /*0210*/  ISETP.GE.U32.AND P0, PT, R8, 0x4, PT ;  /* 0x000000040800780c */ /* 0x000fda0003f06070 */
[----:B-1----:R-:W-:Y:S05]  /*0220*/  @!P0 EXIT ;  /* 0x000000000000894d */ /* 0x002fea0003800000 */
[----:B------:R-:W-:Y:S05]  /*0230*/  BRA `(.L_x_4) ;  /* 0xfffffffc008c7947 */ /* 0x000fea000383ffff */
.L_x_5:
[----:B------:R-:W-:-:S00]  /*0240*/  BRA `(.L_x_5) ;  /* 0xfffffffc00fc7947 */ /* 0x000fc0000383ffff */
[----:B------:R-:W-:-:S00]  /*0250*/  NOP ;  /* 0x0000000000007918 */ /* 0x000fc00000000000 */
        /* <DEDUP_REMOVED lines=10> */
.L_x_6:


//--------------------- .nv.shared.reserved.0     --------------------------
	.section	.nv.shared.reserved.0,"aw",@nobits
	.weak		__nv_reservedSMEM_offset_0_alias
	.size		__nv_reservedSMEM_offset_0_alias, 0, 64
	.other		__nv_reservedSMEM_offset_0_alias,@"STO_CUDA_RESERVED_SHARED STV_DEFAULT"
__nv_reservedSMEM_offset_0_alias:
	.zero		0
	.zero		64


//--------------------- .nv.constant0._Z15ShellSortKernelPii --------------------------
	.section	.nv.constant0._Z15ShellSortKernelPii,"a",@progbits
	.sectionflags	@""
	.align	4
.nv.constant0._Z15ShellSortKernelPii:
	.zero		908


//--------------------- SYMBOLS --------------------------

	.type		.nv.reservedSmem.offset0,@object
	.size		.nv.reservedSmem.offset0,0x4
